	.headerflags	@"EF_CUDA_TEXMODE_UNIFIED EF_CUDA_64BIT_ADDRESS EF_CUDA_ACCELERATORS EF_CUDA_SM90 EF_CUDA_VIRTUAL_SM(EF_CUDA_SM90)"
	.elftype	@"ET_EXEC"


//--------------------- .nv.info                  --------------------------
	.section	.nv.info,"",@"SHT_CUDA_INFO"
	.align	4


	//----- nvinfo : EIATTR_REGCOUNT
	.align		4
        /*0000*/ 	.byte	0x04, 0x2f
        /*0002*/ 	.short	(.L_1 - .L_0)
	.align		4
.L_0:
        /*0004*/ 	.word	index@(triton_poi_fused_convolution_34)
        /*0008*/ 	.word	0x0000000c


	//----- nvinfo : EIATTR_MIN_STACK_SIZE
	.align		4
.L_1:
        /*000c*/ 	.byte	0x04, 0x12
        /*000e*/ 	.short	(.L_3 - .L_2)
	.align		4
.L_2:
        /*0010*/ 	.word	index@(triton_poi_fused_convolution_34)
        /*0014*/ 	.word	0x00000000


	//----- nvinfo : EIATTR_FRAME_SIZE
	.align		4
.L_3:
        /*0018*/ 	.byte	0x04, 0x11
        /*001a*/ 	.short	(.L_5 - .L_4)
	.align		4
.L_4:
        /*001c*/ 	.word	index@(triton_poi_fused_convolution_34)
        /*0020*/ 	.word	0x00000000


	//----- nvinfo : EIATTR_MIN_STACK_SIZE
	.align		4
.L_5:
        /*0024*/ 	.byte	0x04, 0x12
        /*0026*/ 	.short	(.L_7 - .L_6)
	.align		4
.L_6:
        /*0028*/ 	.word	index@(triton_poi_fused_convolution_34)
        /*002c*/ 	.word	0x00000000
.L_7:


//--------------------- .nv.info.triton_poi_fused_convolution_34 --------------------------
	.section	.nv.info.triton_poi_fused_convolution_34,"",@"SHT_CUDA_INFO"
	.sectionflags	@""
	.align	4


	//----- nvinfo : EIATTR_CUDA_API_VERSION
	.align		4
        /*0000*/ 	.byte	0x04, 0x37
        /*0002*/ 	.short	(.L_9 - .L_8)
.L_8:
        /*0004*/ 	.word	0x0000007c


	//----- nvinfo : EIATTR_KPARAM_INFO
	.align		4
.L_9:
        /*0008*/ 	.byte	0x04, 0x17
        /*000a*/ 	.short	(.L_11 - .L_10)
.L_10:
        /*000c*/ 	.word	0x00000000
        /*0010*/ 	.short	0x0002
        /*0012*/ 	.short	0x0010
        /*0014*/ 	.byte	0x00, 0xf0, 0x11, 0x00


	//----- nvinfo : EIATTR_KPARAM_INFO
	.align		4
.L_11:
        /*0018*/ 	.byte	0x04, 0x17
        /*001a*/ 	.short	(.L_13 - .L_12)
.L_12:
        /*001c*/ 	.word	0x00000000
        /*0020*/ 	.short	0x0001
        /*0022*/ 	.short	0x0008
        /*0024*/ 	.byte	0x00, 0xf4, 0x21, 0x00


	//----- nvinfo : EIATTR_KPARAM_INFO
	.align		4
.L_13:
        /*0028*/ 	.byte	0x04, 0x17
        /*002a*/ 	.short	(.L_15 - .L_14)
.L_14:
        /*002c*/ 	.word	0x00000000
        /*0030*/ 	.short	0x0000
        /*0032*/ 	.short	0x0000
        /*0034*/ 	.byte	0x00, 0xf4, 0x21, 0x00


	//----- nvinfo : EIATTR_SPARSE_MMA_MASK
	.align		4
.L_15:
        /*0038*/ 	.byte	0x03, 0x50
        /*003a*/ 	.short	0x0000


	//----- nvinfo : EIATTR_MAXREG_COUNT
	.align		4
        /*003c*/ 	.byte	0x03, 0x1b
        /*003e*/ 	.short	0x00ff


	//----- nvinfo : EIATTR_EXIT_INSTR_OFFSETS
	.align		4
        /*0040*/ 	.byte	0x04, 0x1c
        /*0042*/ 	.short	(.L_17 - .L_16)


	//   ....[0]....
.L_16:
        /*0044*/ 	.word	0x00000170


	//   ....[1]....
        /*0048*/ 	.word	0x00000190


	//----- nvinfo : EIATTR_REQNTID
	.align		4
.L_17:
        /*004c*/ 	.byte	0x04, 0x10
        /*004e*/ 	.short	(.L_19 - .L_18)
.L_18:
        /*0050*/ 	.word	0x00000080
        /*0054*/ 	.word	0x00000001
        /*0058*/ 	.word	0x00000001


	//----- nvinfo : EIATTR_CBANK_PARAM_SIZE
	.align		4
.L_19:
        /*005c*/ 	.byte	0x03, 0x19
        /*005e*/ 	.short	0x0014


	//----- nvinfo : EIATTR_PARAM_CBANK
	.align		4
        /*0060*/ 	.byte	0x04, 0x0a
        /*0062*/ 	.short	(.L_21 - .L_20)
	.align		4
.L_20:
        /*0064*/ 	.word	index@(.nv.constant0.triton_poi_fused_convolution_34)
        /*0068*/ 	.short	0x0210
        /*006a*/ 	.short	0x0014


	//----- nvinfo : EIATTR_SW_WAR
	.align		4
.L_21:
        /*006c*/ 	.byte	0x04, 0x36
        /*006e*/ 	.short	(.L_23 - .L_22)
.L_22:
        /*0070*/ 	.word	0x00000008
.L_23:


//--------------------- .nv.callgraph             --------------------------
	.section	.nv.callgraph,"",@"SHT_CUDA_CALLGRAPH"
	.align	4
	.sectionentsize	8
	.align		4
        /*0000*/ 	.word	0x00000000
	.align		4
        /*0004*/ 	.word	0xffffffff
	.align		4
        /*0008*/ 	.word	0x00000000
	.align		4
        /*000c*/ 	.word	0xfffffffe
	.align		4
        /*0010*/ 	.word	0x00000000
	.align		4
        /*0014*/ 	.word	0xfffffffd
	.align		4
        /*0018*/ 	.word	0x00000000
	.align		4
        /*001c*/ 	.word	0xfffffffc


//--------------------- .text.triton_poi_fused_convolution_34 --------------------------
	.section	.text.triton_poi_fused_convolution_34,"ax",@progbits
	.align	128
        .global         triton_poi_fused_convolution_34
        .type           triton_poi_fused_convolution_34,@function
        .size           triton_poi_fused_convolution_34,(.L_x_1 - triton_poi_fused_convolution_34)
        .other          triton_poi_fused_convolution_34,@"STO_CUDA_ENTRY STV_DEFAULT"
triton_poi_fused_convolution_34:
.text.triton_poi_fused_convolution_34:
[----:B------:R-:W0:Y:S02]  /*0000*/  LDC R1, c[0x0][0x28] ;  /* 0x00000a00ff017b82 */ /* 0x000e240000000800 */
[----:B------:R-:W1:Y:S01]  /*0010*/  S2R R0, SR_TID.X ;  /* 0x0000000000007919 */ /* 0x000e620000002100 */
[----:B------:R-:W-:Y:S01]  /*0020*/  HFMA2.MMA R6, -RZ, RZ, 0, 0 ;  /* 0x00000000ff067435 */ /* 0x000fe200000001ff */
[----:B------:R-:W2:Y:S01]  /*0030*/  LDC.64 R4, c[0x0][0x218] ;  /* 0x00008600ff047b82 */ /* 0x000ea20000000a00 */
[----:B------:R-:W-:Y:S01]  /*0040*/  ULDC.64 UR4, c[0x0][0x208] ;  /* 0x0000820000047ab9 */ /* 0x000fe20000000a00 */
[----:B------:R-:W3:Y:S06]  /*0050*/  S2R R7, SR_CTAID.X ;  /* 0x0000000000077919 */ /* 0x000eec0000002500 */
[----:B------:R-:W4:Y:S01]  /*0060*/  LDC.64 R2, c[0x0][0x210] ;  /* 0x00008400ff027b82 */ /* 0x000f220000000a00 */
[----:B-1----:R-:W-:-:S04]  /*0070*/  SHF.L.U32 R0, R0, 0x1, RZ ;  /* 0x0000000100007819 */ /* 0x002fc800000006ff */
[----:B------:R-:W-:-:S04]  /*0080*/  LOP3.LUT R0, R0, 0xfe, RZ, 0xc0, !PT ;  /* 0x000000fe00007812 */ /* 0x000fc800078ec0ff */
[----:B---3--:R-:W-:-:S04]  /*0090*/  LEA R7, R7, R0, 0x8 ;  /* 0x0000000007077211 */ /* 0x008fc800078e40ff */
[C---:B------:R-:W-:Y:S01]  /*00a0*/  ISETP.GE.AND P0, PT, R7.reuse, 0x1e0, PT ;  /* 0x000001e00700780c */ /* 0x040fe20003f06270 */
[----:B------:R-:W-:-:S04]  /*00b0*/  IMAD.HI R0, R7, -0x77777777, R6 ;  /* 0x8888888907007827 */ /* 0x000fc800078e0206 */
[----:B----4-:R-:W-:Y:S01]  /*00c0*/  IMAD.WIDE R2, R7, 0x4, R2 ;  /* 0x0000000407027825 */ /* 0x010fe200078e0202 */
[----:B------:R-:W-:-:S04]  /*00d0*/  SHF.R.U32.HI R9, RZ, 0x1f, R0 ;  /* 0x0000001fff097819 */ /* 0x000fc80000011600 */
[----:B------:R-:W-:-:S05]  /*00e0*/  LEA.HI.SX32 R9, R0, R9, 0x1a ;  /* 0x0000000900097211 */ /* 0x000fca00078fd2ff */
[----:B------:R-:W-:Y:S01]  /*00f0*/  IMAD R9, R9, -0x78, R7 ;  /* 0xffffff8809097824 */ /* 0x000fe200078e0207 */
[----:B------:R-:W-:-:S03]  /*0100*/  MOV R7, RZ ;  /* 0x000000ff00077202 */ /* 0x000fc60000000f00 */
[----:B--2---:R-:W-:Y:S01]  /*0110*/  IMAD.WIDE R4, R9, 0x4, R4 ;  /* 0x0000000409047825 */ /* 0x004fe200078e0204 */
[----:B------:R-:W-:Y:S02]  /*0120*/  CS2R R8, SRZ ;  /* 0x0000000000087805 */ /* 0x000fe4000001ff00 */
[----:B------:R-:W2:Y:S04]  /*0130*/  @!P0 LDG.E.64 R6, desc[UR4][R2.64] ;  /* 0x0000000402068981 */ /* 0x000ea8000c1e1b00 */
[----:B------:R-:W2:Y:S02]  /*0140*/  @!P0 LDG.E.EL.64 R8, desc[UR4][R4.64] ;  /* 0x0000000404088981 */ /* 0x000ea4000c2e1b00 */
[----:B--2---:R-:W-:Y:S01]  /*0150*/  FADD R6, R8, R6 ;  /* 0x0000000608067221 */ /* 0x004fe20000000000 */
[----:B------:R-:W-:Y:S01]  /*0160*/  FADD R7, R9, R7 ;  /* 0x0000000709077221 */ /* 0x000fe20000000000 */
[----:B------:R-:W-:Y:S06]  /*0170*/  @P0 EXIT ;  /* 0x000000000000094d */ /* 0x000fec0003800000 */
[----:B------:R-:W-:Y:S01]  /*0180*/  STG.E.64 desc[UR4][R2.64], R6 ;  /* 0x0000000602007986 */ /* 0x000fe2000c101b04 */
[----:B------:R-:W-:Y:S05]  /*0190*/  EXIT ;  /* 0x000000000000794d */ /* 0x000fea0003800000 */
.L_x_0:
[----:B------:R-:W-:-:S00]  /*01a0*/  BRA `(.L_x_0) ;  /* 0xfffffffc00fc7947 */ /* 0x000fc0000383ffff */
[----:B------:R-:W-:-:S00]  /*01b0*/  NOP ;  /* 0x0000000000007918 */ /* 0x000fc00000000000 */
        /* <DEDUP_REMOVED lines=12> */
.L_x_1:


//--------------------- .nv.constant0.triton_poi_fused_convolution_34 --------------------------
	.section	.nv.constant0.triton_poi_fused_convolution_34,"a",@progbits
	.sectionflags	@""
	.align	4
.nv.constant0.triton_poi_fused_convolution_34:
	.zero		548
